	.headerflags	@"EF_CUDA_TEXMODE_UNIFIED EF_CUDA_64BIT_ADDRESS EF_CUDA_ACCELERATORS EF_CUDA_SM90 EF_CUDA_VIRTUAL_SM(EF_CUDA_SM90)"
	.elftype	@"ET_EXEC"


//--------------------- .nv.info                  --------------------------
	.section	.nv.info,"",@"SHT_CUDA_INFO"
	.align	4


	//----- nvinfo : EIATTR_REGCOUNT
	.align		4
        /*0000*/ 	.byte	0x04, 0x2f
        /*0002*/ 	.short	(.L_1 - .L_0)
	.align		4
.L_0:
        /*0004*/ 	.word	index@(triton_poi_fused_convolution_68)
        /*0008*/ 	.word	0x0000000c


	//----- nvinfo : EIATTR_MIN_STACK_SIZE
	.align		4
.L_1:
        /*000c*/ 	.byte	0x04, 0x12
        /*000e*/ 	.short	(.L_3 - .L_2)
	.align		4
.L_2:
        /*0010*/ 	.word	index@(triton_poi_fused_convolution_68)
        /*0014*/ 	.word	0x00000000


	//----- nvinfo : EIATTR_FRAME_SIZE
	.align		4
.L_3:
        /*0018*/ 	.byte	0x04, 0x11
        /*001a*/ 	.short	(.L_5 - .L_4)
	.align		4
.L_4:
        /*001c*/ 	.word	index@(triton_poi_fused_convolution_68)
        /*0020*/ 	.word	0x00000000


	//----- nvinfo : EIATTR_MIN_STACK_SIZE
	.align		4
.L_5:
        /*0024*/ 	.byte	0x04, 0x12
        /*0026*/ 	.short	(.L_7 - .L_6)
	.align		4
.L_6:
        /*0028*/ 	.word	index@(triton_poi_fused_convolution_68)
        /*002c*/ 	.word	0x00000000
.L_7:


//--------------------- .nv.info.triton_poi_fused_convolution_68 --------------------------
	.section	.nv.info.triton_poi_fused_convolution_68,"",@"SHT_CUDA_INFO"
	.sectionflags	@""
	.align	4


	//----- nvinfo : EIATTR_CUDA_API_VERSION
	.align		4
        /*0000*/ 	.byte	0x04, 0x37
        /*0002*/ 	.short	(.L_9 - .L_8)
.L_8:
        /*0004*/ 	.word	0x0000007c


	//----- nvinfo : EIATTR_KPARAM_INFO
	.align		4
.L_9:
        /*0008*/ 	.byte	0x04, 0x17
        /*000a*/ 	.short	(.L_11 - .L_10)
.L_10:
        /*000c*/ 	.word	0x00000000
        /*0010*/ 	.short	0x0002
        /*0012*/ 	.short	0x0010
        /*0014*/ 	.byte	0x00, 0xf0, 0x11, 0x00


	//----- nvinfo : EIATTR_KPARAM_INFO
	.align		4
.L_11:
        /*0018*/ 	.byte	0x04, 0x17
        /*001a*/ 	.short	(.L_13 - .L_12)
.L_12:
        /*001c*/ 	.word	0x00000000
        /*0020*/ 	.short	0x0001
        /*0022*/ 	.short	0x0008
        /*0024*/ 	.byte	0x00, 0xf4, 0x21, 0x00


	//----- nvinfo : EIATTR_KPARAM_INFO
	.align		4
.L_13:
        /*0028*/ 	.byte	0x04, 0x17
        /*002a*/ 	.short	(.L_15 - .L_14)
.L_14:
        /*002c*/ 	.word	0x00000000
        /*0030*/ 	.short	0x0000
        /*0032*/ 	.short	0x0000
        /*0034*/ 	.byte	0x00, 0xf4, 0x21, 0x00


	//----- nvinfo : EIATTR_SPARSE_MMA_MASK
	.align		4
.L_15:
        /*0038*/ 	.byte	0x03, 0x50
        /*003a*/ 	.short	0x0000


	//----- nvinfo : EIATTR_MAXREG_COUNT
	.align		4
        /*003c*/ 	.byte	0x03, 0x1b
        /*003e*/ 	.short	0x00ff


	//----- nvinfo : EIATTR_EXIT_INSTR_OFFSETS
	.align		4
        /*0040*/ 	.byte	0x04, 0x1c
        /*0042*/ 	.short	(.L_17 - .L_16)


	//   ....[0]....
.L_16:
        /*0044*/ 	.word	0x00000170


	//----- nvinfo : EIATTR_REQNTID
	.align		4
.L_17:
        /*0048*/ 	.byte	0x04, 0x10
        /*004a*/ 	.short	(.L_19 - .L_18)
.L_18:
        /*004c*/ 	.word	0x00000080
        /*0050*/ 	.word	0x00000001
        /*0054*/ 	.word	0x00000001


	//----- nvinfo : EIATTR_CBANK_PARAM_SIZE
	.align		4
.L_19:
        /*0058*/ 	.byte	0x03, 0x19
        /*005a*/ 	.short	0x0014


	//----- nvinfo : EIATTR_PARAM_CBANK
	.align		4
        /*005c*/ 	.byte	0x04, 0x0a
        /*005e*/ 	.short	(.L_21 - .L_20)
	.align		4
.L_20:
        /*0060*/ 	.word	index@(.nv.constant0.triton_poi_fused_convolution_68)
        /*0064*/ 	.short	0x0210
        /*0066*/ 	.short	0x0014


	//----- nvinfo : EIATTR_SW_WAR
	.align		4
.L_21:
        /*0068*/ 	.byte	0x04, 0x36
        /*006a*/ 	.short	(.L_23 - .L_22)
.L_22:
        /*006c*/ 	.word	0x00000008
.L_23:


//--------------------- .nv.callgraph             --------------------------
	.section	.nv.callgraph,"",@"SHT_CUDA_CALLGRAPH"
	.align	4
	.sectionentsize	8
	.align		4
        /*0000*/ 	.word	0x00000000
	.align		4
        /*0004*/ 	.word	0xffffffff
	.align		4
        /*0008*/ 	.word	0x00000000
	.align		4
        /*000c*/ 	.word	0xfffffffe
	.align		4
        /*0010*/ 	.word	0x00000000
	.align		4
        /*0014*/ 	.word	0xfffffffd
	.align		4
        /*0018*/ 	.word	0x00000000
	.align		4
        /*001c*/ 	.word	0xfffffffc


//--------------------- .text.triton_poi_fused_convolution_68 --------------------------
	.section	.text.triton_poi_fused_convolution_68,"ax",@progbits
	.align	128
        .global         triton_poi_fused_convolution_68
        .type           triton_poi_fused_convolution_68,@function
        .size           triton_poi_fused_convolution_68,(.L_x_1 - triton_poi_fused_convolution_68)
        .other          triton_poi_fused_convolution_68,@"STO_CUDA_ENTRY STV_DEFAULT"
triton_poi_fused_convolution_68:
.text.triton_poi_fused_convolution_68:
[----:B------:R-:W-:Y:S01]  /*0000*/  LDC R1, c[0x0][0x28] ;  /* 0x00000a00ff017b82 */ /* 0x000fe20000000800 */
[----:B------:R-:W1:Y:S07]  /*0010*/  S2R R0, SR_TID.X ;  /* 0x0000000000007919 */ /* 0x000e6e0000002100 */
[----:B------:R-:W2:Y:S01]  /*0020*/  LDC.64 R4, c[0x0][0x218] ;  /* 0x00008600ff047b82 */ /* 0x000ea20000000a00 */
[----:B------:R-:W-:Y:S01]  /*0030*/  ULDC.64 UR4, c[0x0][0x208] ;  /* 0x0000820000047ab9 */ /* 0x000fe20000000a00 */
[----:B------:R-:W3:Y:S06]  /*0040*/  S2R R7, SR_CTAID.X ;  /* 0x0000000000077919 */ /* 0x000eec0000002500 */
[----:B------:R-:W4:Y:S01]  /*0050*/  LDC.64 R2, c[0x0][0x210] ;  /* 0x00008400ff027b82 */ /* 0x000f220000000a00 */
[----:B-1----:R-:W-:Y:S01]  /*0060*/  IMAD.SHL.U32 R0, R0, 0x2, RZ ;  /* 0x0000000200007824 */ /* 0x002fe200078e00ff */
[----:B---3--:R-:W-:-:S04]  /*0070*/  SHF.R.S32.HI R6, RZ, 0x17, R7 ;  /* 0x00000017ff067819 */ /* 0x008fc80000011407 */
[----:B------:R-:W-:Y:S02]  /*0080*/  LOP3.LUT R0, R0, 0xfe, RZ, 0xc0, !PT ;  /* 0x000000fe00007812 */ /* 0x000fe400078ec0ff */
[----:B------:R-:W-:-:S03]  /*0090*/  SGXT R6, R6, 0x1 ;  /* 0x000000010606781a */ /* 0x000fc60000000200 */
[----:B------:R-:W-:-:S04]  /*00a0*/  IMAD R7, R7, 0x100, R0 ;  /* 0x0000010007077824 */ /* 0x000fc800078e0200 */
[----:B----4-:R-:W-:Y:S01]  /*00b0*/  IMAD.WIDE R2, R7, 0x4, R2 ;  /* 0x0000000407027825 */ /* 0x010fe200078e0202 */
[----:B------:R-:W-:-:S04]  /*00c0*/  LEA.HI R6, R6, R7, RZ, 0x8 ;  /* 0x0000000706067211 */ /* 0x000fc800078f40ff */
[----:B------:R-:W-:-:S04]  /*00d0*/  SHF.R.S32.HI R6, RZ, 0x8, R6 ;  /* 0x00000008ff067819 */ /* 0x000fc80000011406 */
[----:B------:R-:W-:-:S04]  /*00e0*/  LEA.HI R0, R6, R6, RZ, 0x2 ;  /* 0x0000000606007211 */ /* 0x000fc800078f10ff */
[----:B------:R-:W-:-:S05]  /*00f0*/  LOP3.LUT R9, R0, 0xfffffffc, RZ, 0xc0, !PT ;  /* 0xfffffffc00097812 */ /* 0x000fca00078ec0ff */
[----:B------:R-:W-:Y:S02]  /*0100*/  IMAD.IADD R9, R6, 0x1, -R9 ;  /* 0x0000000106097824 */ /* 0x000fe400078e0a09 */
[----:B------:R-:W3:Y:S02]  /*0110*/  LDG.E.64 R6, desc[UR4][R2.64] ;  /* 0x0000000402067981 */ /* 0x000ee4000c1e1b00 */
[----:B--2---:R-:W-:-:S06]  /*0120*/  IMAD.WIDE R4, R9, 0x4, R4 ;  /* 0x0000000409047825 */ /* 0x004fcc00078e0204 */
[----:B------:R-:W3:Y:S02]  /*0130*/  LDG.E.EL R4, desc[UR4][R4.64] ;  /* 0x0000000404047981 */ /* 0x000ee4000c2e1900 */
[--C-:B---3--:R-:W-:Y:S01]  /*0140*/  FADD R6, R6, R4.reuse ;  /* 0x0000000406067221 */ /* 0x108fe20000000000 */
[----:B------:R-:W-:-:S05]  /*0150*/  FADD R7, R7, R4 ;  /* 0x0000000407077221 */ /* 0x000fca0000000000 */
[----:B------:R-:W-:Y:S01]  /*0160*/  STG.E.64 desc[UR4][R2.64], R6 ;  /* 0x0000000602007986 */ /* 0x000fe2000c101b04 */
[----:B------:R-:W-:Y:S05]  /*0170*/  EXIT ;  /* 0x000000000000794d */ /* 0x000fea0003800000 */
.L_x_0:
[----:B------:R-:W-:-:S00]  /*0180*/  BRA `(.L_x_0) ;  /* 0xfffffffc00fc7947 */ /* 0x000fc0000383ffff */
[----:B------:R-:W-:-:S00]  /*0190*/  NOP ;  /* 0x0000000000007918 */ /* 0x000fc00000000000 */
        /* <DEDUP_REMOVED lines=14> */
.L_x_1:


//--------------------- .nv.constant0.triton_poi_fused_convolution_68 --------------------------
	.section	.nv.constant0.triton_poi_fused_convolution_68,"a",@progbits
	.sectionflags	@""
	.align	4
.nv.constant0.triton_poi_fused_convolution_68:
	.zero		548
